//
// Generated by NVIDIA NVVM Compiler
//
// Compiler Build ID: CL-36424714
// Cuda compilation tools, release 13.0, V13.0.88
// Based on NVVM 20.0.0
//

.version 9.0
.target sm_100
.address_size 64

	// .globl	_Z6reducePKfPfi

.visible .entry _Z6reducePKfPfi(
	.param .u64 .ptr .align 1 _Z6reducePKfPfi_param_0,
	.param .u64 .ptr .align 1 _Z6reducePKfPfi_param_1,
	.param .u32 _Z6reducePKfPfi_param_2
)
{
	.reg .pred 	%p<2>;
	.reg .b32 	%r<6>;
	.reg .b32 	%f<3>;
	.reg .b64 	%rd<7>;

	ld.param.u64 	%rd1, [_Z6reducePKfPfi_param_0];
	ld.param.u64 	%rd2, [_Z6reducePKfPfi_param_1];
	ld.param.u32 	%r2, [_Z6reducePKfPfi_param_2];
	mov.u32 	%r3, %ctaid.x;
	mov.u32 	%r4, %ntid.x;
	mov.u32 	%r5, %tid.x;
	mad.lo.s32 	%r1, %r3, %r4, %r5;
	setp.ge.s32 	%p1, %r1, %r2;
	@%p1 bra 	$L__BB0_2;
	cvta.to.global.u64 	%rd3, %rd1;
	cvta.to.global.u64 	%rd4, %rd2;
	mul.wide.s32 	%rd5, %r1, 4;
	add.s64 	%rd6, %rd3, %rd5;
	ld.global.f32 	%f1, [%rd6];
	atom.global.add.f32 	%f2, [%rd4], %f1;
$L__BB0_2:
	ret;

}


// ===== COMPILED SASS (sm_100) =====

	.target	sm_100

	.elftype	@"ET_EXEC"


//--------------------- .note.nv.tkinfo           --------------------------
	.section	.note.nv.tkinfo,"",@"SHT_NOTE"
	.sectionflags	@"SHF_NOTE_NV_TKINFO"
	.tkinfo
        /*0018*/ 	.word	0x00000002
        /*0030*/ 	.string	""
        /*0030*/ 	.string	"ptxas"
        /*0030*/ 	.string	"Cuda compilation tools, release 13.0, V13.0.88"
        /*0030*/ 	.string	"Build cuda_13.0.r13.0/compiler.36424714_0"
        /*0030*/ 	.string	"-arch sm_100 -m 64 "



//--------------------- .note.nv.cuinfo           --------------------------
	.section	.note.nv.cuinfo,"",@"SHT_NOTE"
	.sectionflags	@"SHF_NOTE_NV_CUINFO"
        /*0018*/ 	.short	0x0002
        /*001a*/ 	.short	0x0064
        /*001c*/ 	.short	0x0082
	.zero		2


//--------------------- .nv.info                  --------------------------
	.section	.nv.info,"",@"SHT_CUDA_INFO"
	.align	4


	//----- nvinfo : EIATTR_REGCOUNT
	.align		4
        /*0000*/ 	.byte	0x04, 0x2f
        /*0002*/ 	.short	(.L_1 - .L_0)
	.align		4
.L_0:
        /*0004*/ 	.word	index@(_Z6reducePKfPfi)
        /*0008*/ 	.word	0x00000008


	//----- nvinfo : EIATTR_FRAME_SIZE
	.align		4
.L_1:
        /*000c*/ 	.byte	0x04, 0x11
        /*000e*/ 	.short	(.L_3 - .L_2)
	.align		4
.L_2:
        /*0010*/ 	.word	index@(_Z6reducePKfPfi)
        /*0014*/ 	.word	0x00000000


	//----- nvinfo : EIATTR_MIN_STACK_SIZE
	.align		4
.L_3:
        /*0018*/ 	.byte	0x04, 0x12
        /*001a*/ 	.short	(.L_5 - .L_4)
	.align		4
.L_4:
        /*001c*/ 	.word	index@(_Z6reducePKfPfi)
        /*0020*/ 	.word	0x00000000
.L_5:


//--------------------- .nv.compat                --------------------------
	.section	.nv.compat,"",@"SHT_CUDA_COMPAT_INFO"
	.align	4
        /*0000*/ 	.byte	0x02, 0x09, 0x00, 0x00, 0x02, 0x02, 0x01, 0x00, 0x02, 0x05, 0x05, 0x00, 0x03, 0x07, 0x01, 0x01
        /*0010*/ 	.byte	0x02, 0x03, 0x00, 0x00, 0x02, 0x06, 0x01, 0x00, 0x04, 0x0b, 0x08, 0x00, 0x09, 0x00, 0x00, 0x00
        /*0020*/ 	.byte	0x00, 0x00, 0x00, 0x00


//--------------------- .nv.info._Z6reducePKfPfi  --------------------------
	.section	.nv.info._Z6reducePKfPfi,"",@"SHT_CUDA_INFO"
	.sectionflags	@""
	.align	4


	//----- nvinfo : EIATTR_CUDA_API_VERSION
	.align		4
        /*0000*/ 	.byte	0x04, 0x37
        /*0002*/ 	.short	(.L_7 - .L_6)
.L_6:
        /*0004*/ 	.word	0x00000082


	//----- nvinfo : EIATTR_KPARAM_INFO
	.align		4
.L_7:
        /*0008*/ 	.byte	0x04, 0x17
        /*000a*/ 	.short	(.L_9 - .L_8)
.L_8:
        /*000c*/ 	.word	0x00000000
        /*0010*/ 	.short	0x0002
        /*0012*/ 	.short	0x0010
        /*0014*/ 	.byte	0x00, 0xf0, 0x11, 0x00


	//----- nvinfo : EIATTR_KPARAM_INFO
	.align		4
.L_9:
        /*0018*/ 	.byte	0x04, 0x17
        /*001a*/ 	.short	(.L_11 - .L_10)
.L_10:
        /*001c*/ 	.word	0x00000000
        /*0020*/ 	.short	0x0001
        /*0022*/ 	.short	0x0008
        /*0024*/ 	.byte	0x00, 0xf5, 0x21, 0x00


	//----- nvinfo : EIATTR_KPARAM_INFO
	.align		4
.L_11:
        /*0028*/ 	.byte	0x04, 0x17
        /*002a*/ 	.short	(.L_13 - .L_12)
.L_12:
        /*002c*/ 	.word	0x00000000
        /*0030*/ 	.short	0x0000
        /*0032*/ 	.short	0x0000
        /*0034*/ 	.byte	0x00, 0xf5, 0x21, 0x00


	//----- nvinfo : EIATTR_SPARSE_MMA_MASK
	.align		4
.L_13:
        /*0038*/ 	.byte	0x03, 0x50
        /*003a*/ 	.short	0x0000


	//----- nvinfo : EIATTR_MAXREG_COUNT
	.align		4
        /*003c*/ 	.byte	0x03, 0x1b
        /*003e*/ 	.short	0x00ff


	//----- nvinfo : EIATTR_MERCURY_ISA_VERSION
	.align		4
        /*0040*/ 	.byte	0x03, 0x5f
        /*0042*/ 	.short	0x0101


	//----- nvinfo : EIATTR_VRC_CTA_INIT_COUNT
	.align		4
        /*0044*/ 	.byte	0x02, 0x4a
	.zero		1
	.zero		1


	//----- nvinfo : EIATTR_EXIT_INSTR_OFFSETS
	.align		4
        /*0048*/ 	.byte	0x04, 0x1c
        /*004a*/ 	.short	(.L_15 - .L_14)


	//   ....[0]....
.L_14:
        /*004c*/ 	.word	0x00000070


	//   ....[1]....
        /*0050*/ 	.word	0x000000e0


	//----- nvinfo : EIATTR_CBANK_PARAM_SIZE
	.align		4
.L_15:
        /*0054*/ 	.byte	0x03, 0x19
        /*0056*/ 	.short	0x0014


	//----- nvinfo : EIATTR_PARAM_CBANK
	.align		4
        /*0058*/ 	.byte	0x04, 0x0a
        /*005a*/ 	.short	(.L_17 - .L_16)
	.align		4
.L_16:
        /*005c*/ 	.word	index@(.nv.constant0._Z6reducePKfPfi)
        /*0060*/ 	.short	0x0380
        /*0062*/ 	.short	0x0014


	//----- nvinfo : EIATTR_SW_WAR
	.align		4
.L_17:
        /*0064*/ 	.byte	0x04, 0x36
        /*0066*/ 	.short	(.L_19 - .L_18)
.L_18:
        /*0068*/ 	.word	0x00000008
.L_19:


//--------------------- .nv.callgraph             --------------------------
	.section	.nv.callgraph,"",@"SHT_CUDA_CALLGRAPH"
	.align	4
	.sectionentsize	8
	.align		4
        /*0000*/ 	.word	0x00000000
	.align		4
        /*0004*/ 	.word	0xffffffff
	.align		4
        /*0008*/ 	.word	0x00000000
	.align		4
        /*000c*/ 	.word	0xfffffffe
	.align		4
        /*0010*/ 	.word	0x00000000
	.align		4
        /*0014*/ 	.word	0xfffffffd
	.align		4
        /*0018*/ 	.word	0x00000000
	.align		4
        /*001c*/ 	.word	0xfffffffc


//--------------------- .text._Z6reducePKfPfi     --------------------------
	.section	.text._Z6reducePKfPfi,"ax",@progbits
	.align	128
        .global         _Z6reducePKfPfi
        .type           _Z6reducePKfPfi,@function
        .size           _Z6reducePKfPfi,(.L_x_1 - _Z6reducePKfPfi)
        .other          _Z6reducePKfPfi,@"STO_CUDA_ENTRY STV_DEFAULT"
_Z6reducePKfPfi:
.text._Z6reducePKfPfi:
[----:B------:R-:W-:Y:S01]  /*0000*/  LDC R1, c[0x0][0x37c] ;  /* 0x0000df00ff017b82 */ /* 0x000fe20000000800 */
[----:B------:R-:W0:Y:S07]  /*0010*/  S2R R0, SR_TID.X ;  /* 0x0000000000007919 */ /* 0x000e2e0000002100 */
[----:B------:R-:W0:Y:S01]  /*0020*/  S2UR UR4, SR_CTAID.X ;  /* 0x00000000000479c3 */ /* 0x000e220000002500 */
[----:B------:R-:W1:Y:S07]  /*0030*/  LDCU UR5, c[0x0][0x390] ;  /* 0x00007200ff0577ac */ /* 0x000e6e0008000800 */
[----:B------:R-:W0:Y:S02]  /*0040*/  LDC R5, c[0x0][0x360] ;  /* 0x0000d800ff057b82 */ /* 0x000e240000000800 */
[----:B0-----:R-:W-:-:S05]  /*0050*/  IMAD R5, R5, UR4, R0 ;  /* 0x0000000405057c24 */ /* 0x001fca000f8e0200 */
[----:B-1----:R-:W-:-:S13]  /*0060*/  ISETP.GE.AND P0, PT, R5, UR5, PT ;  /* 0x0000000505007c0c */ /* 0x002fda000bf06270 */
[----:B------:R-:W-:Y:S05]  /*0070*/  @P0 EXIT ;  /* 0x000000000000094d */ /* 0x000fea0003800000 */
[----:B------:R-:W0:Y:S01]  /*0080*/  LDC.64 R2, c[0x0][0x380] ;  /* 0x0000e000ff027b82 */ /* 0x000e220000000a00 */
[----:B------:R-:W1:Y:S01]  /*0090*/  LDCU.64 UR4, c[0x0][0x358] ;  /* 0x00006b00ff0477ac */ /* 0x000e620008000a00 */
[----:B0-----:R-:W-:-:S06]  /*00a0*/  IMAD.WIDE R2, R5, 0x4, R2 ;  /* 0x0000000405027825 */ /* 0x001fcc00078e0202 */
[----:B-1----:R-:W2:Y:S01]  /*00b0*/  LDG.E R3, desc[UR4][R2.64] ;  /* 0x0000000402037981 */ /* 0x002ea2000c1e1900 */
[----:B------:R-:W2:Y:S03]  /*00c0*/  LDC.64 R4, c[0x0][0x388] ;  /* 0x0000e200ff047b82 */ /* 0x000ea60000000a00 */
[----:B--2---:R-:W-:Y:S01]  /*00d0*/  REDG.E.ADD.F32.FTZ.RN.STRONG.GPU desc[UR4][R4.64], R3 ;  /* 0x00000003040079a6 */ /* 0x004fe2000c12f304 */
[----:B------:R-:W-:Y:S05]  /*00e0*/  EXIT ;  /* 0x000000000000794d */ /* 0x000fea0003800000 */
.L_x_0:
[----:B------:R-:W-:-:S00]  /*00f0*/  BRA `(.L_x_0) ;  /* 0xfffffffc00fc7947 */ /* 0x000fc0000383ffff */
[----:B------:R-:W-:-:S00]  /*0100*/  NOP ;  /* 0x0000000000007918 */ /* 0x000fc00000000000 */
[----:B------:R-:W-:-:S00]  /*0110*/  NOP ;  /* 0x0000000000007918 */ /* 0x000fc00000000000 */
[----:B------:R-:W-:-:S00]  /*0120*/  NOP ;  /* 0x0000000000007918 */ /* 0x000fc00000000000 */
[----:B------:R-:W-:-:S00]  /*0130*/  NOP ;  /* 0x0000000000007918 */ /* 0x000fc00000000000 */
[----:B------:R-:W-:-:S00]  /*0140*/  NOP ;  /* 0x0000000000007918 */ /* 0x000fc00000000000 */
[----:B------:R-:W-:-:S00]  /*0150*/  NOP ;  /* 0x0000000000007918 */ /* 0x000fc00000000000 */
[----:B------:R-:W-:-:S00]  /*0160*/  NOP ;  /* 0x0000000000007918 */ /* 0x000fc00000000000 */
[----:B------:R-:W-:-:S00]  /*0170*/  NOP ;  /* 0x0000000000007918 */ /* 0x000fc00000000000 */
.L_x_1:


//--------------------- .nv.shared.reserved.0     --------------------------
	.section	.nv.shared.reserved.0,"aw",@nobits
	.weak		__nv_reservedSMEM_offset_0_alias
	.size		__nv_reservedSMEM_offset_0_alias, 0, 64
	.other		__nv_reservedSMEM_offset_0_alias,@"STO_CUDA_RESERVED_SHARED STV_DEFAULT"
__nv_reservedSMEM_offset_0_alias:
	.zero		0
	.zero		64


//--------------------- .nv.constant0._Z6reducePKfPfi --------------------------
	.section	.nv.constant0._Z6reducePKfPfi,"a",@progbits
	.sectionflags	@""
	.align	4
.nv.constant0._Z6reducePKfPfi:
	.zero		916


//--------------------- SYMBOLS --------------------------

	.type		.nv.reservedSmem.offset0,@object
	.size		.nv.reservedSmem.offset0,0x4
